	.headerflags	@"EF_CUDA_TEXMODE_UNIFIED EF_CUDA_64BIT_ADDRESS EF_CUDA_ACCELERATORS EF_CUDA_SM90 EF_CUDA_VIRTUAL_SM(EF_CUDA_SM90)"
	.elftype	@"ET_EXEC"


//--------------------- .nv.info                  --------------------------
	.section	.nv.info,"",@"SHT_CUDA_INFO"
	.align	4


	//----- nvinfo : EIATTR_REGCOUNT
	.align		4
        /*0000*/ 	.byte	0x04, 0x2f
        /*0002*/ 	.short	(.L_1 - .L_0)
	.align		4
.L_0:
        /*0004*/ 	.word	index@(triton_poi_fused__adaptive_avg_pool2d_0)
        /*0008*/ 	.word	0x0000001a


	//----- nvinfo : EIATTR_MIN_STACK_SIZE
	.align		4
.L_1:
        /*000c*/ 	.byte	0x04, 0x12
        /*000e*/ 	.short	(.L_3 - .L_2)
	.align		4
.L_2:
        /*0010*/ 	.word	index@(triton_poi_fused__adaptive_avg_pool2d_0)
        /*0014*/ 	.word	0x00000000


	//----- nvinfo : EIATTR_FRAME_SIZE
	.align		4
.L_3:
        /*0018*/ 	.byte	0x04, 0x11
        /*001a*/ 	.short	(.L_5 - .L_4)
	.align		4
.L_4:
        /*001c*/ 	.word	index@(triton_poi_fused__adaptive_avg_pool2d_0)
        /*0020*/ 	.word	0x00000000


	//----- nvinfo : EIATTR_MIN_STACK_SIZE
	.align		4
.L_5:
        /*0024*/ 	.byte	0x04, 0x12
        /*0026*/ 	.short	(.L_7 - .L_6)
	.align		4
.L_6:
        /*0028*/ 	.word	index@(triton_poi_fused__adaptive_avg_pool2d_0)
        /*002c*/ 	.word	0x00000000
.L_7:


//--------------------- .nv.info.triton_poi_fused__adaptive_avg_pool2d_0 --------------------------
	.section	.nv.info.triton_poi_fused__adaptive_avg_pool2d_0,"",@"SHT_CUDA_INFO"
	.sectionflags	@""
	.align	4


	//----- nvinfo : EIATTR_CUDA_API_VERSION
	.align		4
        /*0000*/ 	.byte	0x04, 0x37
        /*0002*/ 	.short	(.L_9 - .L_8)
.L_8:
        /*0004*/ 	.word	0x0000007c


	//----- nvinfo : EIATTR_KPARAM_INFO
	.align		4
.L_9:
        /*0008*/ 	.byte	0x04, 0x17
        /*000a*/ 	.short	(.L_11 - .L_10)
.L_10:
        /*000c*/ 	.word	0x00000000
        /*0010*/ 	.short	0x0003
        /*0012*/ 	.short	0x0014
        /*0014*/ 	.byte	0x00, 0xf0, 0x11, 0x00


	//----- nvinfo : EIATTR_KPARAM_INFO
	.align		4
.L_11:
        /*0018*/ 	.byte	0x04, 0x17
        /*001a*/ 	.short	(.L_13 - .L_12)
.L_12:
        /*001c*/ 	.word	0x00000000
        /*0020*/ 	.short	0x0002
        /*0022*/ 	.short	0x0010
        /*0024*/ 	.byte	0x00, 0xf0, 0x11, 0x00


	//----- nvinfo : EIATTR_KPARAM_INFO
	.align		4
.L_13:
        /*0028*/ 	.byte	0x04, 0x17
        /*002a*/ 	.short	(.L_15 - .L_14)
.L_14:
        /*002c*/ 	.word	0x00000000
        /*0030*/ 	.short	0x0001
        /*0032*/ 	.short	0x0008
        /*0034*/ 	.byte	0x00, 0xf4, 0x21, 0x00


	//----- nvinfo : EIATTR_KPARAM_INFO
	.align		4
.L_15:
        /*0038*/ 	.byte	0x04, 0x17
        /*003a*/ 	.short	(.L_17 - .L_16)
.L_16:
        /*003c*/ 	.word	0x00000000
        /*0040*/ 	.short	0x0000
        /*0042*/ 	.short	0x0000
        /*0044*/ 	.byte	0x00, 0xf4, 0x21, 0x00


	//----- nvinfo : EIATTR_SPARSE_MMA_MASK
	.align		4
.L_17:
        /*0048*/ 	.byte	0x03, 0x50
        /*004a*/ 	.short	0x0000


	//----- nvinfo : EIATTR_MAXREG_COUNT
	.align		4
        /*004c*/ 	.byte	0x03, 0x1b
        /*004e*/ 	.short	0x00ff


	//----- nvinfo : EIATTR_EXIT_INSTR_OFFSETS
	.align		4
        /*0050*/ 	.byte	0x04, 0x1c
        /*0052*/ 	.short	(.L_19 - .L_18)


	//   ....[0]....
.L_18:
        /*0054*/ 	.word	0x000004e0


	//   ....[1]....
        /*0058*/ 	.word	0x00000530


	//----- nvinfo : EIATTR_REQNTID
	.align		4
.L_19:
        /*005c*/ 	.byte	0x04, 0x10
        /*005e*/ 	.short	(.L_21 - .L_20)
.L_20:
        /*0060*/ 	.word	0x00000080
        /*0064*/ 	.word	0x00000001
        /*0068*/ 	.word	0x00000001


	//----- nvinfo : EIATTR_CBANK_PARAM_SIZE
	.align		4
.L_21:
        /*006c*/ 	.byte	0x03, 0x19
        /*006e*/ 	.short	0x0018


	//----- nvinfo : EIATTR_PARAM_CBANK
	.align		4
        /*0070*/ 	.byte	0x04, 0x0a
        /*0072*/ 	.short	(.L_23 - .L_22)
	.align		4
.L_22:
        /*0074*/ 	.word	index@(.nv.constant0.triton_poi_fused__adaptive_avg_pool2d_0)
        /*0078*/ 	.short	0x0210
        /*007a*/ 	.short	0x0018


	//----- nvinfo : EIATTR_SW_WAR
	.align		4
.L_23:
        /*007c*/ 	.byte	0x04, 0x36
        /*007e*/ 	.short	(.L_25 - .L_24)
.L_24:
        /*0080*/ 	.word	0x00000008
.L_25:


//--------------------- .nv.callgraph             --------------------------
	.section	.nv.callgraph,"",@"SHT_CUDA_CALLGRAPH"
	.align	4
	.sectionentsize	8
	.align		4
        /*0000*/ 	.word	0x00000000
	.align		4
        /*0004*/ 	.word	0xffffffff
	.align		4
        /*0008*/ 	.word	0x00000000
	.align		4
        /*000c*/ 	.word	0xfffffffe
	.align		4
        /*0010*/ 	.word	0x00000000
	.align		4
        /*0014*/ 	.word	0xfffffffd
	.align		4
        /*0018*/ 	.word	0x00000000
	.align		4
        /*001c*/ 	.word	0xfffffffc


//--------------------- .text.triton_poi_fused__adaptive_avg_pool2d_0 --------------------------
	.section	.text.triton_poi_fused__adaptive_avg_pool2d_0,"ax",@progbits
	.sectionflags	@"SHF_BARRIERS=1"
	.align	128
        .global         triton_poi_fused__adaptive_avg_pool2d_0
        .type           triton_poi_fused__adaptive_avg_pool2d_0,@function
        .size           triton_poi_fused__adaptive_avg_pool2d_0,(.L_x_1 - triton_poi_fused__adaptive_avg_pool2d_0)
        .other          triton_poi_fused__adaptive_avg_pool2d_0,@"STO_CUDA_ENTRY STV_DEFAULT"
triton_poi_fused__adaptive_avg_pool2d_0:
.text.triton_poi_fused__adaptive_avg_pool2d_0:
[----:B------:R-:W0:Y:S02]  /*0000*/  LDC R1, c[0x0][0x28] ;  /* 0x00000a00ff017b82 */ /* 0x000e240000000800 */
[----:B------:R-:W1:Y:S01]  /*0010*/  S2R R2, SR_TID.X ;  /* 0x0000000000027919 */ /* 0x000e620000002100 */
[----:B------:R-:W2:Y:S01]  /*0020*/  LDC.64 R8, c[0x0][0x210] ;  /* 0x00008400ff087b82 */ /* 0x000ea20000000a00 */
[----:B------:R-:W-:Y:S01]  /*0030*/  CS2R R6, SRZ ;  /* 0x0000000000067805 */ /* 0x000fe2000001ff00 */
[----:B------:R-:W-:Y:S01]  /*0040*/  ULDC.64 UR6, c[0x0][0x208] ;  /* 0x0000820000067ab9 */ /* 0x000fe20000000a00 */
[----:B------:R-:W3:Y:S01]  /*0050*/  S2R R0, SR_CTAID.X ;  /* 0x0000000000007919 */ /* 0x000ee20000002500 */
[----:B------:R-:W4:Y:S01]  /*0060*/  S2R R16, SR_CTAID.Y ;  /* 0x0000000000107919 */ /* 0x000f220000002600 */
[----:B------:R-:W-:Y:S02]  /*0070*/  CS2R R10, SRZ ;  /* 0x00000000000a7805 */ /* 0x000fe4000001ff00 */
[----:B-1----:R-:W-:Y:S01]  /*0080*/  SHF.R.U32.HI R3, RZ, 0x2, R2 ;  /* 0x00000002ff037819 */ /* 0x002fe20000011602 */
[----:B------:R-:W-:Y:S02]  /*0090*/  IMAD.SHL.U32 R17, R2, 0x4, RZ ;  /* 0x0000000402117824 */ /* 0x000fe400078e00ff */
[----:B---3--:R-:W-:Y:S01]  /*00a0*/  IMAD.SHL.U32 R0, R0, 0x10, RZ ;  /* 0x0000001000007824 */ /* 0x008fe200078e00ff */
[----:B------:R-:W-:Y:S01]  /*00b0*/  SGXT.U32 R3, R3, 0x5 ;  /* 0x000000050303781a */ /* 0x000fe20000000000 */
[----:B----4-:R-:W-:-:S03]  /*00c0*/  IMAD.SHL.U32 R18, R16, 0x40, RZ ;  /* 0x0000004010127824 */ /* 0x010fc600078e00ff */
[----:B------:R-:W-:Y:S02]  /*00d0*/  LOP3.LUT R5, R0, 0xc, R17, 0xf8, !PT ;  /* 0x0000000c00057812 */ /* 0x000fe400078ef811 */
[----:B------:R-:W-:Y:S02]  /*00e0*/  LOP3.LUT R4, R18, R3, RZ, 0xfc, !PT ;  /* 0x0000000312047212 */ /* 0x000fe400078efcff */
[----:B------:R-:W-:-:S03]  /*00f0*/  ISETP.GE.AND P0, PT, R5, 0x10, PT ;  /* 0x000000100500780c */ /* 0x000fc60003f06270 */
[----:B------:R-:W-:Y:S01]  /*0100*/  IMAD R13, R4, 0x10, R5 ;  /* 0x00000010040d7824 */ /* 0x000fe200078e0205 */
[----:B------:R-:W-:-:S03]  /*0110*/  CS2R R4, SRZ ;  /* 0x0000000000047805 */ /* 0x000fc6000001ff00 */
[C---:B------:R-:W-:Y:S02]  /*0120*/  VIADD R15, R13.reuse, 0x200 ;  /* 0x000002000d0f7836 */ /* 0x040fe40000000000 */
[----:B--2---:R-:W-:-:S04]  /*0130*/  IMAD.WIDE R12, R13, 0x4, R8 ;  /* 0x000000040d0c7825 */ /* 0x004fc800078e0208 */
[----:B------:R-:W-:Y:S01]  /*0140*/  IMAD.WIDE R14, R15, 0x4, R8 ;  /* 0x000000040f0e7825 */ /* 0x000fe200078e0208 */
[----:B------:R-:W-:Y:S01]  /*0150*/  CS2R R8, SRZ ;  /* 0x0000000000087805 */ /* 0x000fe2000001ff00 */
[----:B------:R1:W2:Y:S05]  /*0160*/  @!P0 LDG.E.EL.128 R4, desc[UR6][R12.64] ;  /* 0x000000060c048981 */ /* 0x0002aa000c2e1d00 */
[----:B------:R3:W4:Y:S01]  /*0170*/  @!P0 LDG.E.EL.128 R8, desc[UR6][R14.64] ;  /* 0x000000060e088981 */ /* 0x000722000c2e1d00 */
[----:B------:R-:W5:Y:S01]  /*0180*/  S2UR UR5, SR_CgaCtaId ;  /* 0x00000000000579c3 */ /* 0x000f620000008800 */
[C---:B------:R-:W-:Y:S01]  /*0190*/  IMAD.SHL.U32 R19, R2.reuse, 0x100, RZ ;  /* 0x0000010002137824 */ /* 0x040fe200078e00ff */
[----:B------:R-:W-:Y:S01]  /*01a0*/  UMOV UR4, 0x400 ;  /* 0x0000040000047882 */ /* 0x000fe20000000000 */
[----:B------:R-:W-:-:S02]  /*01b0*/  LOP3.LUT R23, R2, 0x70, RZ, 0xc0, !PT ;  /* 0x0000007002177812 */ /* 0x000fc400078ec0ff */
[----:B------:R-:W-:Y:S02]  /*01c0*/  SHF.R.S32.HI R16, RZ, 0x19, R16 ;  /* 0x00000019ff107819 */ /* 0x000fe40000011410 */
[----:B------:R-:W-:-:S04]  /*01d0*/  LOP3.LUT R20, R19, 0x300, RZ, 0xc0, !PT ;  /* 0x0000030013147812 */ /* 0x000fc800078ec0ff */
[C---:B-1----:R-:W-:Y:S02]  /*01e0*/  LOP3.LUT R12, R20.reuse, 0x40, RZ, 0xfc, !PT ;  /* 0x00000040140c7812 */ /* 0x042fe400078efcff */
[C---:B------:R-:W-:Y:S02]  /*01f0*/  LOP3.LUT R13, R20.reuse, 0x80, RZ, 0xfc, !PT ;  /* 0x00000080140d7812 */ /* 0x040fe400078efcff */
[C---:B------:R-:W-:Y:S02]  /*0200*/  LOP3.LUT R3, R20.reuse, R3, RZ, 0xfc, !PT ;  /* 0x0000000314037212 */ /* 0x040fe400078efcff */
[----:B------:R-:W-:Y:S01]  /*0210*/  LOP3.LUT R19, R20, 0xc0, RZ, 0xfc, !PT ;  /* 0x000000c014137812 */ /* 0x000fe200078efcff */
[----:B-----5:R-:W-:-:S06]  /*0220*/  UPRMT UR4, UR5, 0x654, UR4 ;  /* 0x0000065405047896 */ /* 0x020fcc0008000004 */
[----:B------:R-:W-:Y:S02]  /*0230*/  LEA.HI R20, R20, UR4, RZ, 0x1e ;  /* 0x0000000414147c11 */ /* 0x000fe4000f8ff0ff */
[----:B------:R-:W-:Y:S02]  /*0240*/  LEA.HI R12, R12, UR4, RZ, 0x1e ;  /* 0x000000040c0c7c11 */ /* 0x000fe4000f8ff0ff */
[----:B---3--:R-:W-:Y:S02]  /*0250*/  LEA.HI R14, R13, UR4, RZ, 0x1e ;  /* 0x000000040d0e7c11 */ /* 0x008fe4000f8ff0ff */
[----:B------:R-:W-:Y:S01]  /*0260*/  LEA.HI R22, R19, UR4, RZ, 0x1e ;  /* 0x0000000413167c11 */ /* 0x000fe2000f8ff0ff */
[C---:B------:R-:W-:Y:S02]  /*0270*/  IMAD R19, R3.reuse, 0x4, R20 ;  /* 0x0000000403137824 */ /* 0x040fe400078e0214 */
[C---:B------:R-:W-:Y:S02]  /*0280*/  IMAD R20, R3.reuse, 0x4, R12 ;  /* 0x0000000403147824 */ /* 0x040fe400078e020c */
[----:B------:R-:W-:-:S02]  /*0290*/  IMAD R21, R3, 0x4, R14 ;  /* 0x0000000403157824 */ /* 0x000fc400078e020e */
[----:B------:R-:W-:Y:S01]  /*02a0*/  IMAD R22, R3, 0x4, R22 ;  /* 0x0000000403167824 */ /* 0x000fe200078e0216 */
[----:B------:R-:W-:Y:S01]  /*02b0*/  LOP3.LUT R3, R17, 0x1fc, RZ, 0xc0, !PT ;  /* 0x000001fc11037812 */ /* 0x000fe200078ec0ff */
[----:B------:R-:W-:Y:S01]  /*02c0*/  VIADD R12, R23, UR4 ;  /* 0x00000004170c7c36 */ /* 0x000fe20008000000 */
[----:B------:R-:W-:-:S03]  /*02d0*/  LOP3.LUT R17, R18, 0x3c, R17, 0xf8, !PT ;  /* 0x0000003c12117812 */ /* 0x000fc600078ef811 */
[----:B------:R-:W-:Y:S01]  /*02e0*/  IMAD R12, R3, 0x4, R12 ;  /* 0x00000004030c7824 */ /* 0x000fe200078e020c */
[----:B--2---:R-:W-:Y:S04]  /*02f0*/  STS [R19], R4 ;  /* 0x0000000413007388 */ /* 0x004fe80000000800 */
[----:B------:R1:W-:Y:S04]  /*0300*/  STS [R20+0x100], R5 ;  /* 0x0001000514007388 */ /* 0x0003e80000000800 */
[----:B------:R2:W-:Y:S04]  /*0310*/  STS [R21+0x200], R6 ;  /* 0x0002000615007388 */ /* 0x0005e80000000800 */
[----:B------:R3:W-:Y:S01]  /*0320*/  STS [R22+0x300], R7 ;  /* 0x0003000716007388 */ /* 0x0007e20000000800 */
[----:B-1----:R-:W1:Y:S03]  /*0330*/  LDC.64 R4, c[0x0][0x218] ;  /* 0x00008600ff047b82 */ /* 0x002e660000000a00 */
[----:B----4-:R4:W-:Y:S01]  /*0340*/  STS [R19+0x80], R8 ;  /* 0x0000800813007388 */ /* 0x0109e20000000800 */
[----:B--2---:R-:W-:-:S03]  /*0350*/  SGXT R6, R16, 0x1 ;  /* 0x000000011006781a */ /* 0x004fc60000000200 */
[----:B------:R-:W-:Y:S01]  /*0360*/  STS [R20+0x180], R9 ;  /* 0x0001800914007388 */ /* 0x000fe20000000800 */
[----:B------:R-:W-:-:S03]  /*0370*/  LEA.HI R6, R6, R17, RZ, 0xb ;  /* 0x0000001106067211 */ /* 0x000fc600078f58ff */
[----:B------:R-:W-:Y:S01]  /*0380*/  STS [R21+0x280], R10 ;  /* 0x0002800a15007388 */ /* 0x000fe20000000800 */
[----:B---3--:R-:W-:Y:S01]  /*0390*/  SHF.R.U32.HI R7, RZ, 0x4, R2 ;  /* 0x00000004ff077819 */ /* 0x008fe20000011602 */
[C---:B------:R-:W-:Y:S02]  /*03a0*/  IMAD.SHL.U32 R2, R6.reuse, 0x10, RZ ;  /* 0x0000001006027824 */ /* 0x040fe400078e00ff */
[----:B------:R-:W-:Y:S01]  /*03b0*/  STS [R22+0x380], R11 ;  /* 0x0003800b16007388 */ /* 0x000fe20000000800 */
[----:B------:R-:W-:Y:S02]  /*03c0*/  SGXT.U32 R7, R7, 0x3 ;  /* 0x000000030707781a */ /* 0x000fe40000000000 */
[----:B------:R-:W-:Y:S01]  /*03d0*/  LOP3.LUT R6, R6, 0xfffff800, RZ, 0xc0, !PT ;  /* 0xfffff80006067812 */ /* 0x000fe200078ec0ff */
[----:B------:R-:W-:Y:S01]  /*03e0*/  BAR.SYNC.DEFER_BLOCKING 0x0 ;  /* 0x0000000000007b1d */ /* 0x000fe20000010000 */
[----:B------:R-:W-:Y:S02]  /*03f0*/  LOP3.LUT R7, R0, R7, RZ, 0xfc, !PT ;  /* 0x0000000700077212 */ /* 0x000fe400078efcff */
[----:B------:R-:W-:-:S02]  /*0400*/  LOP3.LUT R2, R2, 0xffff8000, RZ, 0xc0, !PT ;  /* 0xffff800002027812 */ /* 0x000fc400078ec0ff */
[----:B------:R-:W-:Y:S02]  /*0410*/  LOP3.LUT R0, R7, 0x8, RZ, 0xfc, !PT ;  /* 0x0000000807007812 */ /* 0x000fe400078efcff */
[----:B----4-:R-:W-:Y:S02]  /*0420*/  LOP3.LUT R8, R3, 0x200, RZ, 0xfc, !PT ;  /* 0x0000020003087812 */ /* 0x010fe400078efcff */
[----:B------:R-:W-:Y:S02]  /*0430*/  IADD3 R2, R2, R17, -R6 ;  /* 0x0000001102027210 */ /* 0x000fe40007ffe806 */
[C---:B------:R-:W-:Y:S02]  /*0440*/  ISETP.GE.AND P1, PT, R7.reuse, 0x10, PT ;  /* 0x000000100700780c */ /* 0x040fe40003f26270 */
[----:B------:R-:W-:Y:S01]  /*0450*/  ISETP.GE.AND P0, PT, R0, 0x10, PT ;  /* 0x000000100000780c */ /* 0x000fe20003f06270 */
[----:B------:R-:W-:Y:S01]  /*0460*/  IMAD R7, R7, 0x800, R2 ;  /* 0x0000080007077824 */ /* 0x000fe200078e0202 */
[----:B------:R-:W-:-:S03]  /*0470*/  SHF.R.U32.HI R8, RZ, 0x2, R8 ;  /* 0x00000002ff087819 */ /* 0x000fc60000011608 */
[----:B-1----:R-:W-:Y:S01]  /*0480*/  IMAD.WIDE R6, R7, 0x4, R4 ;  /* 0x0000000407067825 */ /* 0x002fe200078e0204 */
[----:B------:R-:W-:Y:S01]  /*0490*/  LOP3.LUT R8, R8, 0xf0, RZ, 0xc0, !PT ;  /* 0x000000f008087812 */ /* 0x000fe200078ec0ff */
[----:B------:R-:W1:Y:S04]  /*04a0*/  LDS.128 R12, [R12] ;  /* 0x000000000c0c7984 */ /* 0x000e680000000c00 */
[----:B------:R-:W-:-:S04]  /*04b0*/  VIADD R8, R8, UR4 ;  /* 0x0000000408087c36 */ /* 0x000fc80008000000 */
[----:B------:R-:W-:Y:S01]  /*04c0*/  IMAD R8, R3, 0x4, R8 ;  /* 0x0000000403087824 */ /* 0x000fe200078e0208 */
[----:B-1----:R1:W-:Y:S01]  /*04d0*/  @!P1 STG.E.128 desc[UR6][R6.64], R12 ;  /* 0x0000000c06009986 */ /* 0x0023e2000c101d06 */
[----:B------:R-:W-:Y:S05]  /*04e0*/  @P0 EXIT ;  /* 0x000000000000094d */ /* 0x000fea0003800000 */
[----:B------:R-:W0:Y:S01]  /*04f0*/  LDS.128 R8, [R8+0x800] ;  /* 0x0008000008087984 */ /* 0x000e220000000c00 */
[----:B------:R-:W-:-:S04]  /*0500*/  IMAD R3, R0, 0x800, R2 ;  /* 0x0000080000037824 */ /* 0x000fc800078e0202 */
[----:B------:R-:W-:-:S05]  /*0510*/  IMAD.WIDE R4, R3, 0x4, R4 ;  /* 0x0000000403047825 */ /* 0x000fca00078e0204 */
[----:B0-----:R-:W-:Y:S01]  /*0520*/  STG.E.128 desc[UR6][R4.64], R8 ;  /* 0x0000000804007986 */ /* 0x001fe2000c101d06 */
[----:B------:R-:W-:Y:S05]  /*0530*/  EXIT ;  /* 0x000000000000794d */ /* 0x000fea0003800000 */
.L_x_0:
[----:B------:R-:W-:-:S00]  /*0540*/  BRA `(.L_x_0) ;  /* 0xfffffffc00fc7947 */ /* 0x000fc0000383ffff */
[----:B------:R-:W-:-:S00]  /*0550*/  NOP ;  /* 0x0000000000007918 */ /* 0x000fc00000000000 */
        /* <DEDUP_REMOVED lines=10> */
.L_x_1:


//--------------------- .nv.shared.triton_poi_fused__adaptive_avg_pool2d_0 --------------------------
	.section	.nv.shared.triton_poi_fused__adaptive_avg_pool2d_0,"aw",@nobits
	.sectionflags	@""
	.align	16
	.zero		1024


//--------------------- .nv.constant0.triton_poi_fused__adaptive_avg_pool2d_0 --------------------------
	.section	.nv.constant0.triton_poi_fused__adaptive_avg_pool2d_0,"a",@progbits
	.sectionflags	@""
	.align	4
.nv.constant0.triton_poi_fused__adaptive_avg_pool2d_0:
	.zero		552
